//
// Generated by NVIDIA NVVM Compiler
//
// Compiler Build ID: CL-36424714
// Cuda compilation tools, release 13.0, V13.0.88
// Based on NVVM 20.0.0
//

.version 9.0
.target sm_100
.address_size 64

	// .globl	_Z8gpu_warmv

.visible .entry _Z8gpu_warmv()
{


	ret;

}
	// .globl	_Z12gpu_spmv_elliPiPfS0_S0_
.visible .entry _Z12gpu_spmv_elliPiPfS0_S0_(
	.param .u32 _Z12gpu_spmv_elliPiPfS0_S0__param_0,
	.param .u64 .ptr .align 1 _Z12gpu_spmv_elliPiPfS0_S0__param_1,
	.param .u64 .ptr .align 1 _Z12gpu_spmv_elliPiPfS0_S0__param_2,
	.param .u64 .ptr .align 1 _Z12gpu_spmv_elliPiPfS0_S0__param_3,
	.param .u64 .ptr .align 1 _Z12gpu_spmv_elliPiPfS0_S0__param_4
)
{
	.reg .pred 	%p<2>;
	.reg .b32 	%r<8>;
	.reg .b32 	%f<4>;
	.reg .b64 	%rd<15>;

	ld.param.u32 	%r2, [_Z12gpu_spmv_elliPiPfS0_S0__param_0];
	ld.param.u64 	%rd1, [_Z12gpu_spmv_elliPiPfS0_S0__param_1];
	ld.param.u64 	%rd2, [_Z12gpu_spmv_elliPiPfS0_S0__param_2];
	ld.param.u64 	%rd3, [_Z12gpu_spmv_elliPiPfS0_S0__param_3];
	ld.param.u64 	%rd4, [_Z12gpu_spmv_elliPiPfS0_S0__param_4];
	mov.u32 	%r3, %ntid.x;
	mov.u32 	%r4, %ctaid.x;
	mov.u32 	%r5, %tid.x;
	mad.lo.s32 	%r1, %r3, %r4, %r5;
	setp.ge.s32 	%p1, %r1, %r2;
	@%p1 bra 	$L__BB1_2;
	cvta.to.global.u64 	%rd5, %rd4;
	cvta.to.global.u64 	%rd6, %rd2;
	cvta.to.global.u64 	%rd7, %rd1;
	cvta.to.global.u64 	%rd8, %rd3;
	mul.wide.s32 	%rd9, %r1, 4;
	add.s64 	%rd10, %rd5, %rd9;
	mov.b32 	%r6, 0;
	st.global.u32 	[%rd10], %r6;
	add.s64 	%rd11, %rd6, %rd9;
	ld.global.f32 	%f1, [%rd11];
	add.s64 	%rd12, %rd7, %rd9;
	ld.global.u32 	%r7, [%rd12];
	mul.wide.s32 	%rd13, %r7, 4;
	add.s64 	%rd14, %rd8, %rd13;
	ld.global.f32 	%f2, [%rd14];
	fma.rn.f32 	%f3, %f1, %f2, 0f00000000;
	st.global.f32 	[%rd10], %f3;
$L__BB1_2:
	ret;

}


// ===== COMPILED SASS (sm_100) =====

	.target	sm_100

	.elftype	@"ET_EXEC"


//--------------------- .note.nv.tkinfo           --------------------------
	.section	.note.nv.tkinfo,"",@"SHT_NOTE"
	.sectionflags	@"SHF_NOTE_NV_TKINFO"
	.tkinfo
        /*0018*/ 	.word	0x00000002
        /*0030*/ 	.string	""
        /*0030*/ 	.string	"ptxas"
        /*0030*/ 	.string	"Cuda compilation tools, release 13.0, V13.0.88"
        /*0030*/ 	.string	"Build cuda_13.0.r13.0/compiler.36424714_0"
        /*0030*/ 	.string	"-arch sm_100 -m 64 "



//--------------------- .note.nv.cuinfo           --------------------------
	.section	.note.nv.cuinfo,"",@"SHT_NOTE"
	.sectionflags	@"SHF_NOTE_NV_CUINFO"
        /*0018*/ 	.short	0x0002
        /*001a*/ 	.short	0x0064
        /*001c*/ 	.short	0x0082
	.zero		2


//--------------------- .nv.info                  --------------------------
	.section	.nv.info,"",@"SHT_CUDA_INFO"
	.align	4


	//----- nvinfo : EIATTR_REGCOUNT
	.align		4
        /*0000*/ 	.byte	0x04, 0x2f
        /*0002*/ 	.short	(.L_1 - .L_0)
	.align		4
.L_0:
        /*0004*/ 	.word	index@(_Z8gpu_warmv)
        /*0008*/ 	.word	0x00000004


	//----- nvinfo : EIATTR_FRAME_SIZE
	.align		4
.L_1:
        /*000c*/ 	.byte	0x04, 0x11
        /*000e*/ 	.short	(.L_3 - .L_2)
	.align		4
.L_2:
        /*0010*/ 	.word	index@(_Z8gpu_warmv)
        /*0014*/ 	.word	0x00000000


	//----- nvinfo : EIATTR_REGCOUNT
	.align		4
.L_3:
        /*0018*/ 	.byte	0x04, 0x2f
        /*001a*/ 	.short	(.L_5 - .L_4)
	.align		4
.L_4:
        /*001c*/ 	.word	index@(_Z12gpu_spmv_elliPiPfS0_S0_)
        /*0020*/ 	.word	0x0000000e


	//----- nvinfo : EIATTR_FRAME_SIZE
	.align		4
.L_5:
        /*0024*/ 	.byte	0x04, 0x11
        /*0026*/ 	.short	(.L_7 - .L_6)
	.align		4
.L_6:
        /*0028*/ 	.word	index@(_Z12gpu_spmv_elliPiPfS0_S0_)
        /*002c*/ 	.word	0x00000000


	//----- nvinfo : EIATTR_MIN_STACK_SIZE
	.align		4
.L_7:
        /*0030*/ 	.byte	0x04, 0x12
        /*0032*/ 	.short	(.L_9 - .L_8)
	.align		4
.L_8:
        /*0034*/ 	.word	index@(_Z12gpu_spmv_elliPiPfS0_S0_)
        /*0038*/ 	.word	0x00000000


	//----- nvinfo : EIATTR_MIN_STACK_SIZE
	.align		4
.L_9:
        /*003c*/ 	.byte	0x04, 0x12
        /*003e*/ 	.short	(.L_11 - .L_10)
	.align		4
.L_10:
        /*0040*/ 	.word	index@(_Z8gpu_warmv)
        /*0044*/ 	.word	0x00000000
.L_11:


//--------------------- .nv.compat                --------------------------
	.section	.nv.compat,"",@"SHT_CUDA_COMPAT_INFO"
	.align	4
        /*0000*/ 	.byte	0x02, 0x09, 0x00, 0x00, 0x02, 0x02, 0x01, 0x00, 0x02, 0x05, 0x05, 0x00, 0x03, 0x07, 0x01, 0x01
        /*0010*/ 	.byte	0x02, 0x03, 0x00, 0x00, 0x02, 0x06, 0x01, 0x00, 0x04, 0x0b, 0x08, 0x00, 0x09, 0x00, 0x00, 0x00
        /*0020*/ 	.byte	0x00, 0x00, 0x00, 0x00


//--------------------- .nv.info._Z12gpu_spmv_elliPiPfS0_S0_ --------------------------
	.section	.nv.info._Z12gpu_spmv_elliPiPfS0_S0_,"",@"SHT_CUDA_INFO"
	.sectionflags	@""
	.align	4


	//----- nvinfo : EIATTR_CUDA_API_VERSION
	.align		4
        /*0000*/ 	.byte	0x04, 0x37
        /*0002*/ 	.short	(.L_13 - .L_12)
.L_12:
        /*0004*/ 	.word	0x00000082


	//----- nvinfo : EIATTR_KPARAM_INFO
	.align		4
.L_13:
        /*0008*/ 	.byte	0x04, 0x17
        /*000a*/ 	.short	(.L_15 - .L_14)
.L_14:
        /*000c*/ 	.word	0x00000000
        /*0010*/ 	.short	0x0004
        /*0012*/ 	.short	0x0020
        /*0014*/ 	.byte	0x00, 0xf5, 0x21, 0x00


	//----- nvinfo : EIATTR_KPARAM_INFO
	.align		4
.L_15:
        /*0018*/ 	.byte	0x04, 0x17
        /*001a*/ 	.short	(.L_17 - .L_16)
.L_16:
        /*001c*/ 	.word	0x00000000
        /*0020*/ 	.short	0x0003
        /*0022*/ 	.short	0x0018
        /*0024*/ 	.byte	0x00, 0xf5, 0x21, 0x00


	//----- nvinfo : EIATTR_KPARAM_INFO
	.align		4
.L_17:
        /*0028*/ 	.byte	0x04, 0x17
        /*002a*/ 	.short	(.L_19 - .L_18)
.L_18:
        /*002c*/ 	.word	0x00000000
        /*0030*/ 	.short	0x0002
        /*0032*/ 	.short	0x0010
        /*0034*/ 	.byte	0x00, 0xf5, 0x21, 0x00


	//----- nvinfo : EIATTR_KPARAM_INFO
	.align		4
.L_19:
        /*0038*/ 	.byte	0x04, 0x17
        /*003a*/ 	.short	(.L_21 - .L_20)
.L_20:
        /*003c*/ 	.word	0x00000000
        /*0040*/ 	.short	0x0001
        /*0042*/ 	.short	0x0008
        /*0044*/ 	.byte	0x00, 0xf5, 0x21, 0x00


	//----- nvinfo : EIATTR_KPARAM_INFO
	.align		4
.L_21:
        /*0048*/ 	.byte	0x04, 0x17
        /*004a*/ 	.short	(.L_23 - .L_22)
.L_22:
        /*004c*/ 	.word	0x00000000
        /*0050*/ 	.short	0x0000
        /*0052*/ 	.short	0x0000
        /*0054*/ 	.byte	0x00, 0xf0, 0x11, 0x00


	//----- nvinfo : EIATTR_SPARSE_MMA_MASK
	.align		4
.L_23:
        /*0058*/ 	.byte	0x03, 0x50
        /*005a*/ 	.short	0x0000


	//----- nvinfo : EIATTR_MAXREG_COUNT
	.align		4
        /*005c*/ 	.byte	0x03, 0x1b
        /*005e*/ 	.short	0x00ff


	//----- nvinfo : EIATTR_MERCURY_ISA_VERSION
	.align		4
        /*0060*/ 	.byte	0x03, 0x5f
        /*0062*/ 	.short	0x0101


	//----- nvinfo : EIATTR_VRC_CTA_INIT_COUNT
	.align		4
        /*0064*/ 	.byte	0x02, 0x4a
	.zero		1
	.zero		1


	//----- nvinfo : EIATTR_EXIT_INSTR_OFFSETS
	.align		4
        /*0068*/ 	.byte	0x04, 0x1c
        /*006a*/ 	.short	(.L_25 - .L_24)


	//   ....[0]....
.L_24:
        /*006c*/ 	.word	0x00000070


	//   ....[1]....
        /*0070*/ 	.word	0x00000170


	//----- nvinfo : EIATTR_CBANK_PARAM_SIZE
	.align		4
.L_25:
        /*0074*/ 	.byte	0x03, 0x19
        /*0076*/ 	.short	0x0028


	//----- nvinfo : EIATTR_PARAM_CBANK
	.align		4
        /*0078*/ 	.byte	0x04, 0x0a
        /*007a*/ 	.short	(.L_27 - .L_26)
	.align		4
.L_26:
        /*007c*/ 	.word	index@(.nv.constant0._Z12gpu_spmv_elliPiPfS0_S0_)
        /*0080*/ 	.short	0x0380
        /*0082*/ 	.short	0x0028


	//----- nvinfo : EIATTR_SW_WAR
	.align		4
.L_27:
        /*0084*/ 	.byte	0x04, 0x36
        /*0086*/ 	.short	(.L_29 - .L_28)
.L_28:
        /*0088*/ 	.word	0x00000008
.L_29:


//--------------------- .nv.info._Z8gpu_warmv     --------------------------
	.section	.nv.info._Z8gpu_warmv,"",@"SHT_CUDA_INFO"
	.sectionflags	@""
	.align	4


	//----- nvinfo : EIATTR_CUDA_API_VERSION
	.align		4
        /*0000*/ 	.byte	0x04, 0x37
        /*0002*/ 	.short	(.L_31 - .L_30)
.L_30:
        /*0004*/ 	.word	0x00000082


	//----- nvinfo : EIATTR_SPARSE_MMA_MASK
	.align		4
.L_31:
        /*0008*/ 	.byte	0x03, 0x50
        /*000a*/ 	.short	0x0000


	//----- nvinfo : EIATTR_MAXREG_COUNT
	.align		4
        /*000c*/ 	.byte	0x03, 0x1b
        /*000e*/ 	.short	0x00ff


	//----- nvinfo : EIATTR_MERCURY_ISA_VERSION
	.align		4
        /*0010*/ 	.byte	0x03, 0x5f
        /*0012*/ 	.short	0x0101


	//----- nvinfo : EIATTR_VRC_CTA_INIT_COUNT
	.align		4
        /*0014*/ 	.byte	0x02, 0x4a
	.zero		1
	.zero		1


	//----- nvinfo : EIATTR_EXIT_INSTR_OFFSETS
	.align		4
        /*0018*/ 	.byte	0x04, 0x1c
        /*001a*/ 	.short	(.L_33 - .L_32)


	//   ....[0]....
.L_32:
        /*001c*/ 	.word	0x00000010


	//----- nvinfo : EIATTR_SW_WAR
	.align		4
.L_33:
        /*0020*/ 	.byte	0x04, 0x36
        /*0022*/ 	.short	(.L_35 - .L_34)
.L_34:
        /*0024*/ 	.word	0x00000008
.L_35:


//--------------------- .nv.callgraph             --------------------------
	.section	.nv.callgraph,"",@"SHT_CUDA_CALLGRAPH"
	.align	4
	.sectionentsize	8
	.align		4
        /*0000*/ 	.word	0x00000000
	.align		4
        /*0004*/ 	.word	0xffffffff
	.align		4
        /*0008*/ 	.word	0x00000000
	.align		4
        /*000c*/ 	.word	0xfffffffe
	.align		4
        /*0010*/ 	.word	0x00000000
	.align		4
        /*0014*/ 	.word	0xfffffffd
	.align		4
        /*0018*/ 	.word	0x00000000
	.align		4
        /*001c*/ 	.word	0xfffffffc


//--------------------- .text._Z12gpu_spmv_elliPiPfS0_S0_ --------------------------
	.section	.text._Z12gpu_spmv_elliPiPfS0_S0_,"ax",@progbits
	.align	128
        .global         _Z12gpu_spmv_elliPiPfS0_S0_
        .type           _Z12gpu_spmv_elliPiPfS0_S0_,@function
        .size           _Z12gpu_spmv_elliPiPfS0_S0_,(.L_x_2 - _Z12gpu_spmv_elliPiPfS0_S0_)
        .other          _Z12gpu_spmv_elliPiPfS0_S0_,@"STO_CUDA_ENTRY STV_DEFAULT"
_Z12gpu_spmv_elliPiPfS0_S0_:
.text._Z12gpu_spmv_elliPiPfS0_S0_:
[----:B------:R-:W-:Y:S01]  /*0000*/  LDC R1, c[0x0][0x37c] ;  /* 0x0000df00ff017b82 */ /* 0x000fe20000000800 */
[----:B------:R-:W0:Y:S01]  /*0010*/  S2R R11, SR_CTAID.X ;  /* 0x00000000000b7919 */ /* 0x000e220000002500 */
[----:B------:R-:W0:Y:S01]  /*0020*/  LDCU UR4, c[0x0][0x360] ;  /* 0x00006c00ff0477ac */ /* 0x000e220008000800 */
[----:B------:R-:W0:Y:S01]  /*0030*/  S2R R0, SR_TID.X ;  /* 0x0000000000007919 */ /* 0x000e220000002100 */
[----:B------:R-:W1:Y:S01]  /*0040*/  LDCU UR5, c[0x0][0x380] ;  /* 0x00007000ff0577ac */ /* 0x000e620008000800 */
[----:B0-----:R-:W-:-:S05]  /*0050*/  IMAD R11, R11, UR4, R0 ;  /* 0x000000040b0b7c24 */ /* 0x001fca000f8e0200 */
[----:B-1----:R-:W-:-:S13]  /*0060*/  ISETP.GE.AND P0, PT, R11, UR5, PT ;  /* 0x000000050b007c0c */ /* 0x002fda000bf06270 */
[----:B------:R-:W-:Y:S05]  /*0070*/  @P0 EXIT ;  /* 0x000000000000094d */ /* 0x000fea0003800000 */
[----:B------:R-:W0:Y:S01]  /*0080*/  LDC.64 R2, c[0x0][0x3a0] ;  /* 0x0000e800ff027b82 */ /* 0x000e220000000a00 */
[----:B------:R-:W1:Y:S07]  /*0090*/  LDCU.64 UR4, c[0x0][0x358] ;  /* 0x00006b00ff0477ac */ /* 0x000e6e0008000a00 */
[----:B------:R-:W2:Y:S08]  /*00a0*/  LDC.64 R6, c[0x0][0x388] ;  /* 0x0000e200ff067b82 */ /* 0x000eb00000000a00 */
[----:B------:R-:W3:Y:S01]  /*00b0*/  LDC.64 R8, c[0x0][0x398] ;  /* 0x0000e600ff087b82 */ /* 0x000ee20000000a00 */
[----:B0-----:R-:W-:-:S07]  /*00c0*/  IMAD.WIDE R2, R11, 0x4, R2 ;  /* 0x000000040b027825 */ /* 0x001fce00078e0202 */
[----:B------:R-:W0:Y:S01]  /*00d0*/  LDC.64 R4, c[0x0][0x390] ;  /* 0x0000e400ff047b82 */ /* 0x000e220000000a00 */
[----:B-1----:R-:W-:Y:S01]  /*00e0*/  STG.E desc[UR4][R2.64], RZ ;  /* 0x000000ff02007986 */ /* 0x002fe2000c101904 */
[----:B--2---:R-:W-:-:S06]  /*00f0*/  IMAD.WIDE R6, R11, 0x4, R6 ;  /* 0x000000040b067825 */ /* 0x004fcc00078e0206 */
[----:B------:R-:W3:Y:S01]  /*0100*/  LDG.E R7, desc[UR4][R6.64] ;  /* 0x0000000406077981 */ /* 0x000ee2000c1e1900 */
[----:B0-----:R-:W-:-:S05]  /*0110*/  IMAD.WIDE R4, R11, 0x4, R4 ;  /* 0x000000040b047825 */ /* 0x001fca00078e0204 */
[----:B------:R-:W2:Y:S01]  /*0120*/  LDG.E R0, desc[UR4][R4.64] ;  /* 0x0000000404007981 */ /* 0x000ea2000c1e1900 */
[----:B---3--:R-:W-:-:S06]  /*0130*/  IMAD.WIDE R8, R7, 0x4, R8 ;  /* 0x0000000407087825 */ /* 0x008fcc00078e0208 */
[----:B------:R-:W2:Y:S02]  /*0140*/  LDG.E R9, desc[UR4][R8.64] ;  /* 0x0000000408097981 */ /* 0x000ea4000c1e1900 */
[----:B--2---:R-:W-:-:S05]  /*0150*/  FFMA R11, R0, R9, RZ ;  /* 0x00000009000b7223 */ /* 0x004fca00000000ff */
[----:B------:R-:W-:Y:S01]  /*0160*/  STG.E desc[UR4][R2.64], R11 ;  /* 0x0000000b02007986 */ /* 0x000fe2000c101904 */
[----:B------:R-:W-:Y:S05]  /*0170*/  EXIT ;  /* 0x000000000000794d */ /* 0x000fea0003800000 */
.L_x_0:
[----:B------:R-:W-:-:S00]  /*0180*/  BRA `(.L_x_0) ;  /* 0xfffffffc00fc7947 */ /* 0x000fc0000383ffff */
[----:B------:R-:W-:-:S00]  /*0190*/  NOP ;  /* 0x0000000000007918 */ /* 0x000fc00000000000 */
        /* <DEDUP_REMOVED lines=14> */
.L_x_2:


//--------------------- .text._Z8gpu_warmv        --------------------------
	.section	.text._Z8gpu_warmv,"ax",@progbits
	.align	128
        .global         _Z8gpu_warmv
        .type           _Z8gpu_warmv,@function
        .size           _Z8gpu_warmv,(.L_x_3 - _Z8gpu_warmv)
        .other          _Z8gpu_warmv,@"STO_CUDA_ENTRY STV_DEFAULT"
_Z8gpu_warmv:
.text._Z8gpu_warmv:
[----:B------:R-:W-:Y:S01]  /*0000*/  LDC R1, c[0x0][0x37c] ;  /* 0x0000df00ff017b82 */ /* 0x000fe20000000800 */
[----:B------:R-:W-:Y:S05]  /*0010*/  EXIT ;  /* 0x000000000000794d */ /* 0x000fea0003800000 */
.L_x_1:
        /* <DEDUP_REMOVED lines=14> */
.L_x_3:


//--------------------- .nv.shared.reserved.0     --------------------------
	.section	.nv.shared.reserved.0,"aw",@nobits
	.weak		__nv_reservedSMEM_offset_0_alias
	.size		__nv_reservedSMEM_offset_0_alias, 0, 64
	.other		__nv_reservedSMEM_offset_0_alias,@"STO_CUDA_RESERVED_SHARED STV_DEFAULT"
__nv_reservedSMEM_offset_0_alias:
	.zero		0
	.zero		64


//--------------------- .nv.constant0._Z12gpu_spmv_elliPiPfS0_S0_ --------------------------
	.section	.nv.constant0._Z12gpu_spmv_elliPiPfS0_S0_,"a",@progbits
	.sectionflags	@""
	.align	4
.nv.constant0._Z12gpu_spmv_elliPiPfS0_S0_:
	.zero		936


//--------------------- .nv.constant0._Z8gpu_warmv --------------------------
	.section	.nv.constant0._Z8gpu_warmv,"a",@progbits
	.sectionflags	@""
	.align	4
.nv.constant0._Z8gpu_warmv:
	.zero		896


//--------------------- SYMBOLS --------------------------

	.type		.nv.reservedSmem.offset0,@object
	.size		.nv.reservedSmem.offset0,0x4
